//
// Generated by NVIDIA NVVM Compiler
//
// Compiler Build ID: CL-36424714
// Cuda compilation tools, release 13.0, V13.0.88
// Based on NVVM 20.0.0
//

.version 9.0
.target sm_100
.address_size 64

	// .globl	_Z6kernelPxmii

.visible .entry _Z6kernelPxmii(
	.param .u64 .ptr .align 1 _Z6kernelPxmii_param_0,
	.param .u64 _Z6kernelPxmii_param_1,
	.param .u32 _Z6kernelPxmii_param_2,
	.param .u32 _Z6kernelPxmii_param_3
)
{
	.reg .b32 	%r<10>;
	.reg .b64 	%rd<7>;

	ld.param.u64 	%rd1, [_Z6kernelPxmii_param_0];
	ld.param.u32 	%r1, [_Z6kernelPxmii_param_2];
	ld.param.u32 	%r2, [_Z6kernelPxmii_param_3];
	cvta.to.global.u64 	%rd2, %rd1;
	mov.u32 	%r3, %ctaid.x;
	mov.u32 	%r4, %ctaid.y;
	mov.u32 	%r5, %tid.x;
	mov.u32 	%r6, %tid.y;
	mad.lo.s32 	%r7, %r2, %r4, %r3;
	mad.lo.s32 	%r8, %r7, %r1, %r6;
	mad.lo.s32 	%r9, %r8, %r1, %r5;
	cvt.u64.u32 	%rd3, %r9;
	shr.u64 	%rd4, %rd3, 1;
	mul.wide.u32 	%rd5, %r9, 8;
	add.s64 	%rd6, %rd2, %rd5;
	st.global.u64 	[%rd6], %rd4;
	ret;

}


// ===== COMPILED SASS (sm_100) =====

	.target	sm_100

	.elftype	@"ET_EXEC"


//--------------------- .note.nv.tkinfo           --------------------------
	.section	.note.nv.tkinfo,"",@"SHT_NOTE"
	.sectionflags	@"SHF_NOTE_NV_TKINFO"
	.tkinfo
        /*0018*/ 	.word	0x00000002
        /*0030*/ 	.string	""
        /*0030*/ 	.string	"ptxas"
        /*0030*/ 	.string	"Cuda compilation tools, release 13.0, V13.0.88"
        /*0030*/ 	.string	"Build cuda_13.0.r13.0/compiler.36424714_0"
        /*0030*/ 	.string	"-arch sm_100 -m 64 "



//--------------------- .note.nv.cuinfo           --------------------------
	.section	.note.nv.cuinfo,"",@"SHT_NOTE"
	.sectionflags	@"SHF_NOTE_NV_CUINFO"
        /*0018*/ 	.short	0x0002
        /*001a*/ 	.short	0x0064
        /*001c*/ 	.short	0x0082
	.zero		2


//--------------------- .nv.info                  --------------------------
	.section	.nv.info,"",@"SHT_CUDA_INFO"
	.align	4


	//----- nvinfo : EIATTR_REGCOUNT
	.align		4
        /*0000*/ 	.byte	0x04, 0x2f
        /*0002*/ 	.short	(.L_1 - .L_0)
	.align		4
.L_0:
        /*0004*/ 	.word	index@(_Z6kernelPxmii)
        /*0008*/ 	.word	0x0000000c


	//----- nvinfo : EIATTR_FRAME_SIZE
	.align		4
.L_1:
        /*000c*/ 	.byte	0x04, 0x11
        /*000e*/ 	.short	(.L_3 - .L_2)
	.align		4
.L_2:
        /*0010*/ 	.word	index@(_Z6kernelPxmii)
        /*0014*/ 	.word	0x00000000


	//----- nvinfo : EIATTR_MIN_STACK_SIZE
	.align		4
.L_3:
        /*0018*/ 	.byte	0x04, 0x12
        /*001a*/ 	.short	(.L_5 - .L_4)
	.align		4
.L_4:
        /*001c*/ 	.word	index@(_Z6kernelPxmii)
        /*0020*/ 	.word	0x00000000
.L_5:


//--------------------- .nv.compat                --------------------------
	.section	.nv.compat,"",@"SHT_CUDA_COMPAT_INFO"
	.align	4
        /*0000*/ 	.byte	0x02, 0x09, 0x00, 0x00, 0x02, 0x02, 0x01, 0x00, 0x02, 0x05, 0x05, 0x00, 0x03, 0x07, 0x01, 0x01
        /*0010*/ 	.byte	0x02, 0x03, 0x00, 0x00, 0x02, 0x06, 0x01, 0x00, 0x04, 0x0b, 0x08, 0x00, 0x09, 0x00, 0x00, 0x00
        /*0020*/ 	.byte	0x00, 0x00, 0x00, 0x00


//--------------------- .nv.info._Z6kernelPxmii   --------------------------
	.section	.nv.info._Z6kernelPxmii,"",@"SHT_CUDA_INFO"
	.sectionflags	@""
	.align	4


	//----- nvinfo : EIATTR_CUDA_API_VERSION
	.align		4
        /*0000*/ 	.byte	0x04, 0x37
        /*0002*/ 	.short	(.L_7 - .L_6)
.L_6:
        /*0004*/ 	.word	0x00000082


	//----- nvinfo : EIATTR_KPARAM_INFO
	.align		4
.L_7:
        /*0008*/ 	.byte	0x04, 0x17
        /*000a*/ 	.short	(.L_9 - .L_8)
.L_8:
        /*000c*/ 	.word	0x00000000
        /*0010*/ 	.short	0x0003
        /*0012*/ 	.short	0x0014
        /*0014*/ 	.byte	0x00, 0xf0, 0x11, 0x00


	//----- nvinfo : EIATTR_KPARAM_INFO
	.align		4
.L_9:
        /*0018*/ 	.byte	0x04, 0x17
        /*001a*/ 	.short	(.L_11 - .L_10)
.L_10:
        /*001c*/ 	.word	0x00000000
        /*0020*/ 	.short	0x0002
        /*0022*/ 	.short	0x0010
        /*0024*/ 	.byte	0x00, 0xf0, 0x11, 0x00


	//----- nvinfo : EIATTR_KPARAM_INFO
	.align		4
.L_11:
        /*0028*/ 	.byte	0x04, 0x17
        /*002a*/ 	.short	(.L_13 - .L_12)
.L_12:
        /*002c*/ 	.word	0x00000000
        /*0030*/ 	.short	0x0001
        /*0032*/ 	.short	0x0008
        /*0034*/ 	.byte	0x00, 0xf0, 0x21, 0x00


	//----- nvinfo : EIATTR_KPARAM_INFO
	.align		4
.L_13:
        /*0038*/ 	.byte	0x04, 0x17
        /*003a*/ 	.short	(.L_15 - .L_14)
.L_14:
        /*003c*/ 	.word	0x00000000
        /*0040*/ 	.short	0x0000
        /*0042*/ 	.short	0x0000
        /*0044*/ 	.byte	0x00, 0xf5, 0x21, 0x00


	//----- nvinfo : EIATTR_SPARSE_MMA_MASK
	.align		4
.L_15:
        /*0048*/ 	.byte	0x03, 0x50
        /*004a*/ 	.short	0x0000


	//----- nvinfo : EIATTR_MAXREG_COUNT
	.align		4
        /*004c*/ 	.byte	0x03, 0x1b
        /*004e*/ 	.short	0x00ff


	//----- nvinfo : EIATTR_MERCURY_ISA_VERSION
	.align		4
        /*0050*/ 	.byte	0x03, 0x5f
        /*0052*/ 	.short	0x0101


	//----- nvinfo : EIATTR_VRC_CTA_INIT_COUNT
	.align		4
        /*0054*/ 	.byte	0x02, 0x4a
	.zero		1
	.zero		1


	//----- nvinfo : EIATTR_EXIT_INSTR_OFFSETS
	.align		4
        /*0058*/ 	.byte	0x04, 0x1c
        /*005a*/ 	.short	(.L_17 - .L_16)


	//   ....[0]....
.L_16:
        /*005c*/ 	.word	0x000000f0


	//----- nvinfo : EIATTR_CBANK_PARAM_SIZE
	.align		4
.L_17:
        /*0060*/ 	.byte	0x03, 0x19
        /*0062*/ 	.short	0x0018


	//----- nvinfo : EIATTR_PARAM_CBANK
	.align		4
        /*0064*/ 	.byte	0x04, 0x0a
        /*0066*/ 	.short	(.L_19 - .L_18)
	.align		4
.L_18:
        /*0068*/ 	.word	index@(.nv.constant0._Z6kernelPxmii)
        /*006c*/ 	.short	0x0380
        /*006e*/ 	.short	0x0018


	//----- nvinfo : EIATTR_SW_WAR
	.align		4
.L_19:
        /*0070*/ 	.byte	0x04, 0x36
        /*0072*/ 	.short	(.L_21 - .L_20)
.L_20:
        /*0074*/ 	.word	0x00000008
.L_21:


//--------------------- .nv.callgraph             --------------------------
	.section	.nv.callgraph,"",@"SHT_CUDA_CALLGRAPH"
	.align	4
	.sectionentsize	8
	.align		4
        /*0000*/ 	.word	0x00000000
	.align		4
        /*0004*/ 	.word	0xffffffff
	.align		4
        /*0008*/ 	.word	0x00000000
	.align		4
        /*000c*/ 	.word	0xfffffffe
	.align		4
        /*0010*/ 	.word	0x00000000
	.align		4
        /*0014*/ 	.word	0xfffffffd
	.align		4
        /*0018*/ 	.word	0x00000000
	.align		4
        /*001c*/ 	.word	0xfffffffc


//--------------------- .text._Z6kernelPxmii      --------------------------
	.section	.text._Z6kernelPxmii,"ax",@progbits
	.align	128
        .global         _Z6kernelPxmii
        .type           _Z6kernelPxmii,@function
        .size           _Z6kernelPxmii,(.L_x_1 - _Z6kernelPxmii)
        .other          _Z6kernelPxmii,@"STO_CUDA_ENTRY STV_DEFAULT"
_Z6kernelPxmii:
.text._Z6kernelPxmii:
[----:B------:R-:W-:Y:S01]  /*0000*/  LDC R1, c[0x0][0x37c] ;  /* 0x0000df00ff017b82 */ /* 0x000fe20000000800 */
[----:B------:R-:W0:Y:S07]  /*0010*/  S2R R0, SR_CTAID.Y ;  /* 0x0000000000007919 */ /* 0x000e2e0000002600 */
[----:B------:R-:W0:Y:S01]  /*0020*/  S2UR UR4, SR_CTAID.X ;  /* 0x00000000000479c3 */ /* 0x000e220000002500 */
[----:B------:R-:W1:Y:S01]  /*0030*/  S2R R6, SR_TID.Y ;  /* 0x0000000000067919 */ /* 0x000e620000002200 */
[----:B------:R-:W2:Y:S06]  /*0040*/  S2R R4, SR_TID.X ;  /* 0x0000000000047919 */ /* 0x000eac0000002100 */
[----:B------:R-:W0:Y:S08]  /*0050*/  LDC.64 R8, c[0x0][0x390] ;  /* 0x0000e400ff087b82 */ /* 0x000e300000000a00 */
[----:B------:R-:W3:Y:S01]  /*0060*/  LDC.64 R2, c[0x0][0x380] ;  /* 0x0000e000ff027b82 */ /* 0x000ee20000000a00 */
[----:B0-----:R-:W-:Y:S01]  /*0070*/  IMAD R5, R0, R9, UR4 ;  /* 0x0000000400057e24 */ /* 0x001fe2000f8e0209 */
[----:B------:R-:W0:Y:S03]  /*0080*/  LDCU.64 UR4, c[0x0][0x358] ;  /* 0x00006b00ff0477ac */ /* 0x000e260008000a00 */
[----:B-1----:R-:W-:-:S04]  /*0090*/  IMAD R5, R5, R8, R6 ;  /* 0x0000000805057224 */ /* 0x002fc800078e0206 */
[----:B--2---:R-:W-:-:S04]  /*00a0*/  IMAD R5, R5, R8, R4 ;  /* 0x0000000805057224 */ /* 0x004fc800078e0204 */
[C---:B---3--:R-:W-:Y:S01]  /*00b0*/  IMAD.WIDE.U32 R2, R5.reuse, 0x8, R2 ;  /* 0x0000000805027825 */ /* 0x048fe200078e0002 */
[----:B------:R-:W-:-:S03]  /*00c0*/  SHF.R.U64 R4, R5, 0x1, RZ ;  /* 0x0000000105047819 */ /* 0x000fc600000012ff */
[----:B------:R-:W-:-:S05]  /*00d0*/  HFMA2 R5, -RZ, RZ, 0, 0 ;  /* 0x00000000ff057431 */ /* 0x000fca00000001ff */
[----:B0-----:R-:W-:Y:S01]  /*00e0*/  STG.E.64 desc[UR4][R2.64], R4 ;  /* 0x0000000402007986 */ /* 0x001fe2000c101b04 */
[----:B------:R-:W-:Y:S05]  /*00f0*/  EXIT ;  /* 0x000000000000794d */ /* 0x000fea0003800000 */
.L_x_0:
[----:B------:R-:W-:-:S00]  /*0100*/  BRA `(.L_x_0) ;  /* 0xfffffffc00fc7947 */ /* 0x000fc0000383ffff */
[----:B------:R-:W-:-:S00]  /*0110*/  NOP ;  /* 0x0000000000007918 */ /* 0x000fc00000000000 */
        /* <DEDUP_REMOVED lines=14> */
.L_x_1:


//--------------------- .nv.shared.reserved.0     --------------------------
	.section	.nv.shared.reserved.0,"aw",@nobits
	.weak		__nv_reservedSMEM_offset_0_alias
	.size		__nv_reservedSMEM_offset_0_alias, 0, 64
	.other		__nv_reservedSMEM_offset_0_alias,@"STO_CUDA_RESERVED_SHARED STV_DEFAULT"
__nv_reservedSMEM_offset_0_alias:
	.zero		0
	.zero		64


//--------------------- .nv.constant0._Z6kernelPxmii --------------------------
	.section	.nv.constant0._Z6kernelPxmii,"a",@progbits
	.sectionflags	@""
	.align	4
.nv.constant0._Z6kernelPxmii:
	.zero		920


//--------------------- SYMBOLS --------------------------

	.type		.nv.reservedSmem.offset0,@object
	.size		.nv.reservedSmem.offset0,0x4
